//
// Generated by NVIDIA NVVM Compiler
//
// Compiler Build ID: CL-36424714
// Cuda compilation tools, release 13.0, V13.0.88
// Based on NVVM 20.0.0
//

.version 9.0
.target sm_100
.address_size 64

	// .globl	_Z2mmPfS_S_i

.visible .entry _Z2mmPfS_S_i(
	.param .u64 .ptr .align 1 _Z2mmPfS_S_i_param_0,
	.param .u64 .ptr .align 1 _Z2mmPfS_S_i_param_1,
	.param .u64 .ptr .align 1 _Z2mmPfS_S_i_param_2,
	.param .u32 _Z2mmPfS_S_i_param_3
)
{
	.reg .pred 	%p<5>;
	.reg .b32 	%r<24>;
	.reg .b32 	%f<28>;
	.reg .b64 	%rd<18>;

	ld.param.u64 	%rd8, [_Z2mmPfS_S_i_param_0];
	ld.param.u64 	%rd9, [_Z2mmPfS_S_i_param_1];
	ld.param.u64 	%rd10, [_Z2mmPfS_S_i_param_2];
	ld.param.u32 	%r13, [_Z2mmPfS_S_i_param_3];
	mov.u32 	%r1, %ntid.x;
	mov.u32 	%r14, %ctaid.x;
	mov.u32 	%r15, %tid.x;
	mad.lo.s32 	%r20, %r1, %r14, %r15;
	setp.ge.s32 	%p1, %r20, %r13;
	@%p1 bra 	$L__BB0_7;
	cvta.to.global.u64 	%rd11, %rd8;
	add.s64 	%rd1, %rd11, 16000;
	cvta.to.global.u64 	%rd12, %rd9;
	add.s64 	%rd2, %rd12, 16;
	mov.u32 	%r16, %nctaid.x;
	mul.lo.s32 	%r3, %r16, %r1;
	cvta.to.global.u64 	%rd3, %rd10;
$L__BB0_2:
	mul.lo.s32 	%r5, %r20, 1000;
	mov.b32 	%r21, 0;
$L__BB0_3:
	add.s32 	%r19, %r21, %r5;
	mul.wide.s32 	%rd13, %r19, 4;
	add.s64 	%rd4, %rd3, %rd13;
	ld.global.f32 	%f27, [%rd4];
	mul.wide.u32 	%rd14, %r21, 4;
	add.s64 	%rd17, %rd1, %rd14;
	mov.b32 	%r23, 0;
	mov.u32 	%r22, %r5;
$L__BB0_4:
	mul.wide.s32 	%rd15, %r22, 4;
	add.s64 	%rd16, %rd2, %rd15;
	ld.global.f32 	%f4, [%rd17+-16000];
	ld.global.f32 	%f5, [%rd16+-16];
	fma.rn.f32 	%f6, %f4, %f5, %f27;
	st.global.f32 	[%rd4], %f6;
	ld.global.f32 	%f7, [%rd17+-12000];
	ld.global.f32 	%f8, [%rd16+-12];
	fma.rn.f32 	%f9, %f7, %f8, %f6;
	st.global.f32 	[%rd4], %f9;
	ld.global.f32 	%f10, [%rd17+-8000];
	ld.global.f32 	%f11, [%rd16+-8];
	fma.rn.f32 	%f12, %f10, %f11, %f9;
	st.global.f32 	[%rd4], %f12;
	ld.global.f32 	%f13, [%rd17+-4000];
	ld.global.f32 	%f14, [%rd16+-4];
	fma.rn.f32 	%f15, %f13, %f14, %f12;
	st.global.f32 	[%rd4], %f15;
	ld.global.f32 	%f16, [%rd17];
	ld.global.f32 	%f17, [%rd16];
	fma.rn.f32 	%f18, %f16, %f17, %f15;
	st.global.f32 	[%rd4], %f18;
	ld.global.f32 	%f19, [%rd17+4000];
	ld.global.f32 	%f20, [%rd16+4];
	fma.rn.f32 	%f21, %f19, %f20, %f18;
	st.global.f32 	[%rd4], %f21;
	ld.global.f32 	%f22, [%rd17+8000];
	ld.global.f32 	%f23, [%rd16+8];
	fma.rn.f32 	%f24, %f22, %f23, %f21;
	st.global.f32 	[%rd4], %f24;
	ld.global.f32 	%f25, [%rd17+12000];
	ld.global.f32 	%f26, [%rd16+12];
	fma.rn.f32 	%f27, %f25, %f26, %f24;
	st.global.f32 	[%rd4], %f27;
	add.s32 	%r23, %r23, 8;
	add.s64 	%rd17, %rd17, 32000;
	add.s32 	%r22, %r22, 8;
	setp.ne.s32 	%p2, %r23, 1000;
	@%p2 bra 	$L__BB0_4;
	add.s32 	%r21, %r21, 1;
	setp.ne.s32 	%p3, %r21, 1000;
	@%p3 bra 	$L__BB0_3;
	add.s32 	%r20, %r20, %r3;
	setp.lt.s32 	%p4, %r20, %r13;
	@%p4 bra 	$L__BB0_2;
$L__BB0_7:
	ret;

}


// ===== COMPILED SASS (sm_100) =====

	.target	sm_100

	.elftype	@"ET_EXEC"


//--------------------- .note.nv.tkinfo           --------------------------
	.section	.note.nv.tkinfo,"",@"SHT_NOTE"
	.sectionflags	@"SHF_NOTE_NV_TKINFO"
	.tkinfo
        /*0018*/ 	.word	0x00000002
        /*0030*/ 	.string	""
        /*0030*/ 	.string	"ptxas"
        /*0030*/ 	.string	"Cuda compilation tools, release 13.0, V13.0.88"
        /*0030*/ 	.string	"Build cuda_13.0.r13.0/compiler.36424714_0"
        /*0030*/ 	.string	"-arch sm_100 -m 64 "



//--------------------- .note.nv.cuinfo           --------------------------
	.section	.note.nv.cuinfo,"",@"SHT_NOTE"
	.sectionflags	@"SHF_NOTE_NV_CUINFO"
        /*0018*/ 	.short	0x0002
        /*001a*/ 	.short	0x0064
        /*001c*/ 	.short	0x0082
	.zero		2


//--------------------- .nv.info                  --------------------------
	.section	.nv.info,"",@"SHT_CUDA_INFO"
	.align	4


	//----- nvinfo : EIATTR_REGCOUNT
	.align		4
        /*0000*/ 	.byte	0x04, 0x2f
        /*0002*/ 	.short	(.L_1 - .L_0)
	.align		4
.L_0:
        /*0004*/ 	.word	index@(_Z2mmPfS_S_i)
        /*0008*/ 	.word	0x0000001a


	//----- nvinfo : EIATTR_FRAME_SIZE
	.align		4
.L_1:
        /*000c*/ 	.byte	0x04, 0x11
        /*000e*/ 	.short	(.L_3 - .L_2)
	.align		4
.L_2:
        /*0010*/ 	.word	index@(_Z2mmPfS_S_i)
        /*0014*/ 	.word	0x00000000


	//----- nvinfo : EIATTR_MIN_STACK_SIZE
	.align		4
.L_3:
        /*0018*/ 	.byte	0x04, 0x12
        /*001a*/ 	.short	(.L_5 - .L_4)
	.align		4
.L_4:
        /*001c*/ 	.word	index@(_Z2mmPfS_S_i)
        /*0020*/ 	.word	0x00000000
.L_5:


//--------------------- .nv.compat                --------------------------
	.section	.nv.compat,"",@"SHT_CUDA_COMPAT_INFO"
	.align	4
        /*0000*/ 	.byte	0x02, 0x09, 0x00, 0x00, 0x02, 0x02, 0x01, 0x00, 0x02, 0x05, 0x05, 0x00, 0x03, 0x07, 0x01, 0x01
        /*0010*/ 	.byte	0x02, 0x03, 0x00, 0x00, 0x02, 0x06, 0x01, 0x00, 0x04, 0x0b, 0x08, 0x00, 0x09, 0x00, 0x00, 0x00
        /*0020*/ 	.byte	0x00, 0x00, 0x00, 0x00


//--------------------- .nv.info._Z2mmPfS_S_i     --------------------------
	.section	.nv.info._Z2mmPfS_S_i,"",@"SHT_CUDA_INFO"
	.sectionflags	@""
	.align	4


	//----- nvinfo : EIATTR_CUDA_API_VERSION
	.align		4
        /*0000*/ 	.byte	0x04, 0x37
        /*0002*/ 	.short	(.L_7 - .L_6)
.L_6:
        /*0004*/ 	.word	0x00000082


	//----- nvinfo : EIATTR_KPARAM_INFO
	.align		4
.L_7:
        /*0008*/ 	.byte	0x04, 0x17
        /*000a*/ 	.short	(.L_9 - .L_8)
.L_8:
        /*000c*/ 	.word	0x00000000
        /*0010*/ 	.short	0x0003
        /*0012*/ 	.short	0x0018
        /*0014*/ 	.byte	0x00, 0xf0, 0x11, 0x00


	//----- nvinfo : EIATTR_KPARAM_INFO
	.align		4
.L_9:
        /*0018*/ 	.byte	0x04, 0x17
        /*001a*/ 	.short	(.L_11 - .L_10)
.L_10:
        /*001c*/ 	.word	0x00000000
        /*0020*/ 	.short	0x0002
        /*0022*/ 	.short	0x0010
        /*0024*/ 	.byte	0x00, 0xf5, 0x21, 0x00


	//----- nvinfo : EIATTR_KPARAM_INFO
	.align		4
.L_11:
        /*0028*/ 	.byte	0x04, 0x17
        /*002a*/ 	.short	(.L_13 - .L_12)
.L_12:
        /*002c*/ 	.word	0x00000000
        /*0030*/ 	.short	0x0001
        /*0032*/ 	.short	0x0008
        /*0034*/ 	.byte	0x00, 0xf5, 0x21, 0x00


	//----- nvinfo : EIATTR_KPARAM_INFO
	.align		4
.L_13:
        /*0038*/ 	.byte	0x04, 0x17
        /*003a*/ 	.short	(.L_15 - .L_14)
.L_14:
        /*003c*/ 	.word	0x00000000
        /*0040*/ 	.short	0x0000
        /*0042*/ 	.short	0x0000
        /*0044*/ 	.byte	0x00, 0xf5, 0x21, 0x00


	//----- nvinfo : EIATTR_SPARSE_MMA_MASK
	.align		4
.L_15:
        /*0048*/ 	.byte	0x03, 0x50
        /*004a*/ 	.short	0x0000


	//----- nvinfo : EIATTR_MAXREG_COUNT
	.align		4
        /*004c*/ 	.byte	0x03, 0x1b
        /*004e*/ 	.short	0x00ff


	//----- nvinfo : EIATTR_MERCURY_ISA_VERSION
	.align		4
        /*0050*/ 	.byte	0x03, 0x5f
        /*0052*/ 	.short	0x0101


	//----- nvinfo : EIATTR_VRC_CTA_INIT_COUNT
	.align		4
        /*0054*/ 	.byte	0x02, 0x4a
	.zero		1
	.zero		1


	//----- nvinfo : EIATTR_EXIT_INSTR_OFFSETS
	.align		4
        /*0058*/ 	.byte	0x04, 0x1c
        /*005a*/ 	.short	(.L_17 - .L_16)


	//   ....[0]....
.L_16:
        /*005c*/ 	.word	0x00000070


	//   ....[1]....
        /*0060*/ 	.word	0x00000d30


	//----- nvinfo : EIATTR_CRS_STACK_SIZE
	.align		4
.L_17:
        /*0064*/ 	.byte	0x04, 0x1e
        /*0066*/ 	.short	(.L_19 - .L_18)
.L_18:
        /*0068*/ 	.word	0x00000000


	//----- nvinfo : EIATTR_CBANK_PARAM_SIZE
	.align		4
.L_19:
        /*006c*/ 	.byte	0x03, 0x19
        /*006e*/ 	.short	0x001c


	//----- nvinfo : EIATTR_PARAM_CBANK
	.align		4
        /*0070*/ 	.byte	0x04, 0x0a
        /*0072*/ 	.short	(.L_21 - .L_20)
	.align		4
.L_20:
        /*0074*/ 	.word	index@(.nv.constant0._Z2mmPfS_S_i)
        /*0078*/ 	.short	0x0380
        /*007a*/ 	.short	0x001c


	//----- nvinfo : EIATTR_SW_WAR
	.align		4
.L_21:
        /*007c*/ 	.byte	0x04, 0x36
        /*007e*/ 	.short	(.L_23 - .L_22)
.L_22:
        /*0080*/ 	.word	0x00000008
.L_23:


//--------------------- .nv.callgraph             --------------------------
	.section	.nv.callgraph,"",@"SHT_CUDA_CALLGRAPH"
	.align	4
	.sectionentsize	8
	.align		4
        /*0000*/ 	.word	0x00000000
	.align		4
        /*0004*/ 	.word	0xffffffff
	.align		4
        /*0008*/ 	.word	0x00000000
	.align		4
        /*000c*/ 	.word	0xfffffffe
	.align		4
        /*0010*/ 	.word	0x00000000
	.align		4
        /*0014*/ 	.word	0xfffffffd
	.align		4
        /*0018*/ 	.word	0x00000000
	.align		4
        /*001c*/ 	.word	0xfffffffc


//--------------------- .text._Z2mmPfS_S_i        --------------------------
	.section	.text._Z2mmPfS_S_i,"ax",@progbits
	.align	128
        .global         _Z2mmPfS_S_i
        .type           _Z2mmPfS_S_i,@function
        .size           _Z2mmPfS_S_i,(.L_x_4 - _Z2mmPfS_S_i)
        .other          _Z2mmPfS_S_i,@"STO_CUDA_ENTRY STV_DEFAULT"
_Z2mmPfS_S_i:
.text._Z2mmPfS_S_i:
[----:B------:R-:W-:Y:S01]  /*0000*/  LDC R1, c[0x0][0x37c] ;  /* 0x0000df00ff017b82 */ /* 0x000fe20000000800 */
[----:B------:R-:W0:Y:S01]  /*0010*/  S2R R0, SR_CTAID.X ;  /* 0x0000000000007919 */ /* 0x000e220000002500 */
[----:B------:R-:W0:Y:S01]  /*0020*/  LDCU UR4, c[0x0][0x360] ;  /* 0x00006c00ff0477ac */ /* 0x000e220008000800 */
[----:B------:R-:W0:Y:S01]  /*0030*/  S2R R3, SR_TID.X ;  /* 0x0000000000037919 */ /* 0x000e220000002100 */
[----:B------:R-:W1:Y:S01]  /*0040*/  LDCU UR5, c[0x0][0x398] ;  /* 0x00007300ff0577ac */ /* 0x000e620008000800 */
[----:B0-----:R-:W-:-:S05]  /*0050*/  IMAD R0, R0, UR4, R3 ;  /* 0x0000000400007c24 */ /* 0x001fca000f8e0203 */
[----:B-1----:R-:W-:-:S13]  /*0060*/  ISETP.GE.AND P0, PT, R0, UR5, PT ;  /* 0x0000000500007c0c */ /* 0x002fda000bf06270 */
[----:B------:R-:W-:Y:S05]  /*0070*/  @P0 EXIT ;  /* 0x000000000000094d */ /* 0x000fea0003800000 */
[----:B------:R-:W0:Y:S01]  /*0080*/  LDCU.128 UR8, c[0x0][0x380] ;  /* 0x00007000ff0877ac */ /* 0x000e220008000c00 */
[----:B------:R-:W1:Y:S01]  /*0090*/  LDCU UR5, c[0x0][0x370] ;  /* 0x00006e00ff0577ac */ /* 0x000e620008000800 */
[----:B------:R-:W2:Y:S01]  /*00a0*/  LDCU.64 UR12, c[0x0][0x358] ;  /* 0x00006b00ff0c77ac */ /* 0x000ea20008000a00 */
[----:B0-----:R-:W-:Y:S02]  /*00b0*/  UIADD3 UR6, UP0, UPT, UR8, 0x3e80, URZ ;  /* 0x00003e8008067890 */ /* 0x001fe4000ff1e0ff */
[----:B------:R-:W-:Y:S02]  /*00c0*/  UIADD3 UR8, UP1, UPT, UR10, 0x10, URZ ;  /* 0x000000100a087890 */ /* 0x000fe4000ff3e0ff */
[----:B------:R-:W-:Y:S02]  /*00d0*/  UIADD3.X UR7, UPT, UPT, URZ, UR9, URZ, UP0, !UPT ;  /* 0x00000009ff077290 */ /* 0x000fe400087fe4ff */
[----:B------:R-:W-:Y:S02]  /*00e0*/  UIADD3.X UR9, UPT, UPT, URZ, UR11, URZ, UP1, !UPT ;  /* 0x0000000bff097290 */ /* 0x000fe40008ffe4ff */
[----:B------:R-:W-:Y:S01]  /*00f0*/  MOV R2, UR8 ;  /* 0x0000000800027c02 */ /* 0x000fe20008000f00 */
[----:B-1----:R-:W-:-:S03]  /*0100*/  UIMAD UR4, UR4, UR5, URZ ;  /* 0x00000005040472a4 */ /* 0x002fc6000f8e02ff */
[----:B--2---:R-:W-:-:S09]  /*0110*/  MOV R3, UR9 ;  /* 0x0000000900037c02 */ /* 0x004fd20008000f00 */
.L_x_2:
[----:B------:R-:W0:Y:S01]  /*0120*/  LDCU UR5, c[0x0][0x398] ;  /* 0x00007300ff0577ac */ /* 0x000e220008000800 */
[C---:B------:R-:W-:Y:S01]  /*0130*/  IMAD R6, R0.reuse, 0x3e8, RZ ;  /* 0x000003e800067824 */ /* 0x040fe200078e02ff */
[----:B------:R-:W-:Y:S01]  /*0140*/  IADD3 R0, PT, PT, R0, UR4, RZ ;  /* 0x0000000400007c10 */ /* 0x000fe2000fffe0ff */
[----:B------:R-:W-:-:S03]  /*0150*/  HFMA2 R7, -RZ, RZ, 0, 0 ;  /* 0x00000000ff077431 */ /* 0x000fc600000001ff */
[----:B01----:R-:W-:-:S13]  /*0160*/  ISETP.GE.AND P2, PT, R0, UR5, PT ;  /* 0x0000000500007c0c */ /* 0x003fda000bf46270 */
.L_x_1:
[----:B-1----:R-:W0:Y:S01]  /*0170*/  LDC.64 R4, c[0x0][0x390] ;  /* 0x0000e400ff047b82 */ /* 0x002e220000000a00 */
[----:B------:R-:W-:-:S05]  /*0180*/  IADD3 R9, PT, PT, R6, R7, RZ ;  /* 0x0000000706097210 */ /* 0x000fca0007ffe0ff */
[----:B0-----:R-:W-:-:S05]  /*0190*/  IMAD.WIDE R4, R9, 0x4, R4 ;  /* 0x0000000409047825 */ /* 0x001fca00078e0204 */
[----:B------:R0:W5:Y:S01]  /*01a0*/  LDG.E R15, desc[UR12][R4.64] ;  /* 0x0000000c040f7981 */ /* 0x000162000c1e1900 */
[----:B------:R-:W-:Y:S02]  /*01b0*/  MOV R8, UR6 ;  /* 0x0000000600087c02 */ /* 0x000fe40008000f00 */
[----:B------:R-:W-:Y:S02]  /*01c0*/  MOV R9, UR7 ;  /* 0x0000000700097c02 */ /* 0x000fe40008000f00 */
[----:B------:R-:W-:Y:S02]  /*01d0*/  MOV R12, RZ ;  /* 0x000000ff000c7202 */ /* 0x000fe40000000f00 */
[----:B------:R-:W-:Y:S01]  /*01e0*/  MOV R13, R6 ;  /* 0x00000006000d7202 */ /* 0x000fe20000000f00 */
[C---:B------:R-:W-:Y:S01]  /*01f0*/  IMAD.WIDE.U32 R8, R7.reuse, 0x4, R8 ;  /* 0x0000000407087825 */ /* 0x040fe200078e0008 */
[----:B------:R-:W-:-:S04]  /*0200*/  IADD3 R7, PT, PT, R7, 0x1, RZ ;  /* 0x0000000107077810 */ /* 0x000fc80007ffe0ff */
[----:B0-----:R-:W-:-:S13]  /*0210*/  ISETP.NE.AND P3, PT, R7, 0x3e8, PT ;  /* 0x000003e80700780c */ /* 0x001fda0003f65270 */
.L_x_0:
[----:B------:R-:W-:Y:S01]  /*0220*/  IMAD.WIDE R10, R13, 0x4, R2 ;  /* 0x000000040d0a7825 */ /* 0x000fe200078e0202 */
[----:B------:R-:W2:Y:S04]  /*0230*/  LDG.E R14, desc[UR12][R8.64+-0x3e80] ;  /* 0xffc1800c080e7981 */ /* 0x000ea8000c1e1900 */
[----:B------:R-:W2:Y:S02]  /*0240*/  LDG.E R16, desc[UR12][R10.64+-0x10] ;  /* 0xfffff00c0a107981 */ /* 0x000ea4000c1e1900 */
[----:B-12--5:R-:W-:-:S05]  /*0250*/  FFMA R15, R14, R16, R15 ;  /* 0x000000100e0f7223 */ /* 0x026fca000000000f */
[----:B------:R0:W-:Y:S04]  /*0260*/  STG.E desc[UR12][R4.64], R15 ;  /* 0x0000000f04007986 */ /* 0x0001e8000c10190c */
[----:B------:R-:W2:Y:S04]  /*0270*/  LDG.E R14, desc[UR12][R8.64+-0x2ee0] ;  /* 0xffd1200c080e7981 */ /* 0x000ea8000c1e1900 */
[----:B------:R-:W2:Y:S02]  /*0280*/  LDG.E R16, desc[UR12][R10.64+-0xc] ;  /* 0xfffff40c0a107981 */ /* 0x000ea4000c1e1900 */
[----:B--2---:R-:W-:-:S05]  /*0290*/  FFMA R17, R14, R16, R15 ;  /* 0x000000100e117223 */ /* 0x004fca000000000f */
[----:B------:R1:W-:Y:S04]  /*02a0*/  STG.E desc[UR12][R4.64], R17 ;  /* 0x0000001104007986 */ /* 0x0003e8000c10190c */
[----:B------:R-:W2:Y:S04]  /*02b0*/  LDG.E R14, desc[UR12][R8.64+-0x1f40] ;  /* 0xffe0c00c080e7981 */ /* 0x000ea8000c1e1900 */
[----:B------:R-:W2:Y:S02]  /*02c0*/  LDG.E R16, desc[UR12][R10.64+-0x8] ;  /* 0xfffff80c0a107981 */ /* 0x000ea4000c1e1900 */
[----:B--2---:R-:W-:-:S05]  /*02d0*/  FFMA R19, R14, R16, R17 ;  /* 0x000000100e137223 */ /* 0x004fca0000000011 */
[----:B------:R2:W-:Y:S04]  /*02e0*/  STG.E desc[UR12][R4.64], R19 ;  /* 0x0000001304007986 */ /* 0x0005e8000c10190c */
[----:B------:R-:W0:Y:S04]  /*02f0*/  LDG.E R14, desc[UR12][R8.64+-0xfa0] ;  /* 0xfff0600c080e7981 */ /* 0x000e28000c1e1900 */
[----:B------:R-:W0:Y:S02]  /*0300*/  LDG.E R16, desc[UR12][R10.64+-0x4] ;  /* 0xfffffc0c0a107981 */ /* 0x000e24000c1e1900 */
[----:B0-----:R-:W-:-:S05]  /*0310*/  FFMA R15, R14, R16, R19 ;  /* 0x000000100e0f7223 */ /* 0x001fca0000000013 */
[----:B------:R0:W-:Y:S04]  /*0320*/  STG.E desc[UR12][R4.64], R15 ;  /* 0x0000000f04007986 */ /* 0x0001e8000c10190c */
[----:B------:R-:W1:Y:S04]  /*0330*/  LDG.E R14, desc[UR12][R8.64] ;  /* 0x0000000c080e7981 */ /* 0x000e68000c1e1900 */
[----:B------:R-:W1:Y:S02]  /*0340*/  LDG.E R16, desc[UR12][R10.64] ;  /* 0x0000000c0a107981 */ /* 0x000e64000c1e1900 */
[----:B-1----:R-:W-:-:S05]  /*0350*/  FFMA R17, R14, R16, R15 ;  /* 0x000000100e117223 */ /* 0x002fca000000000f */
[----:B------:R1:W-:Y:S04]  /*0360*/  STG.E desc[UR12][R4.64], R17 ;  /* 0x0000001104007986 */ /* 0x0003e8000c10190c */
[----:B------:R-:W2:Y:S04]  /*0370*/  LDG.E R14, desc[UR12][R8.64+0xfa0] ;  /* 0x000fa00c080e7981 */ /* 0x000ea8000c1e1900 */
[----:B------:R-:W2:Y:S02]  /*0380*/  LDG.E R16, desc[UR12][R10.64+0x4] ;  /* 0x0000040c0a107981 */ /* 0x000ea4000c1e1900 */
[----:B--2---:R-:W-:-:S05]  /*0390*/  FFMA R19, R14, R16, R17 ;  /* 0x000000100e137223 */ /* 0x004fca0000000011 */
[----:B------:R2:W-:Y:S04]  /*03a0*/  STG.E desc[UR12][R4.64], R19 ;  /* 0x0000001304007986 */ /* 0x0005e8000c10190c */
[----:B------:R-:W3:Y:S04]  /*03b0*/  LDG.E R14, desc[UR12][R8.64+0x1f40] ;  /* 0x001f400c080e7981 */ /* 0x000ee8000c1e1900 */
[----:B------:R-:W3:Y:S02]  /*03c0*/  LDG.E R16, desc[UR12][R10.64+0x8] ;  /* 0x0000080c0a107981 */ /* 0x000ee4000c1e1900 */
[----:B---3--:R-:W-:-:S05]  /*03d0*/  FFMA R21, R14, R16, R19 ;  /* 0x000000100e157223 */ /* 0x008fca0000000013 */
[----:B------:R-:W-:Y:S04]  /*03e0*/  STG.E desc[UR12][R4.64], R21 ;  /* 0x0000001504007986 */ /* 0x000fe8000c10190c */
[----:B0-----:R-:W1:Y:S04]  /*03f0*/  LDG.E R15, desc[UR12][R10.64+0xc] ;  /* 0x00000c0c0a0f7981 */ /* 0x001e68000c1e1900 */
[----:B------:R-:W1:Y:S01]  /*0400*/  LDG.E R14, desc[UR12][R8.64+0x2ee0] ;  /* 0x002ee00c080e7981 */ /* 0x000e62000c1e1900 */
[----:B------:R-:W-:Y:S01]  /*0410*/  IADD3 R23, PT, PT, R13, 0x8, RZ ;  /* 0x000000080d177810 */ /* 0x000fe20007ffe0ff */
[----:B-1----:R-:W-:-:S04]  /*0420*/  FFMA R17, R14, R15, R21 ;  /* 0x0000000f0e117223 */ /* 0x002fc80000000015 */
[----:B------:R-:W-:Y:S01]  /*0430*/  IMAD.WIDE R14, R23, 0x4, R2 ;  /* 0x00000004170e7825 */ /* 0x000fe200078e0202 */
        /* <DEDUP_REMOVED lines=29> */
[----:B------:R-:W3:Y:S04]  /*0610*/  LDG.E R16, desc[UR12][R14.64+0xc] ;  /* 0x00000c0c0e107981 */ /* 0x000ee8000c1e1900 */
[----:B------:R-:W3:Y:S01]  /*0620*/  LDG.E R10, desc[UR12][R8.64+0xabe0] ;  /* 0x00abe00c080a7981 */ /* 0x000ee2000c1e1900 */
[----:B--2---:R-:W-:Y:S01]  /*0630*/  IADD3 R11, PT, PT, R13, 0x10, RZ ;  /* 0x000000100d0b7810 */ /* 0x004fe20007ffe0ff */
[----:B---3--:R-:W-:-:S04]  /*0640*/  FFMA R21, R10, R16, R19 ;  /* 0x000000100a157223 */ /* 0x008fc80000000013 */
[----:B------:R-:W-:Y:S01]  /*0650*/  IMAD.WIDE R10, R11, 0x4, R2 ;  /* 0x000000040b0a7825 */ /* 0x000fe200078e0202 */
[----:B------:R-:W-:Y:S04]  /*0660*/  STG.E desc[UR12][R4.64], R21 ;  /* 0x0000001504007986 */ /* 0x000fe8000c10190c */
[----:B------:R-:W2:Y:S04]  /*0670*/  LDG.E R16, desc[UR12][R8.64+0xbb80] ;  /* 0x00bb800c08107981 */ /* 0x000ea8000c1e1900 */
[----:B0-----:R-:W2:Y:S02]  /*0680*/  LDG.E R17, desc[UR12][R10.64+-0x10] ;  /* 0xfffff00c0a117981 */ /* 0x001ea4000c1e1900 */
[----:B--2---:R-:W-:-:S05]  /*0690*/  FFMA R17, R16, R17, R21 ;  /* 0x0000001110117223 */ /* 0x004fca0000000015 */
[----:B------:R0:W-:Y:S04]  /*06a0*/  STG.E desc[UR12][R4.64], R17 ;  /* 0x0000001104007986 */ /* 0x0001e8000c10190c */
[----:B------:R-:W2:Y:S04]  /*06b0*/  LDG.E R16, desc[UR12][R8.64+0xcb20] ;  /* 0x00cb200c08107981 */ /* 0x000ea8000c1e1900 */
[----:B------:R-:W2:Y:S02]  /*06c0*/  LDG.E R14, desc[UR12][R10.64+-0xc] ;  /* 0xfffff40c0a0e7981 */ /* 0x000ea4000c1e1900 */
[----:B--2---:R-:W-:-:S05]  /*06d0*/  FFMA R15, R16, R14, R17 ;  /* 0x0000000e100f7223 */ /* 0x004fca0000000011 */
[----:B------:R2:W-:Y:S04]  /*06e0*/  STG.E desc[UR12][R4.64], R15 ;  /* 0x0000000f04007986 */ /* 0x0005e8000c10190c */
[----:B------:R-:W1:Y:S04]  /*06f0*/  LDG.E R14, desc[UR12][R8.64+0xdac0] ;  /* 0x00dac00c080e7981 */ /* 0x000e68000c1e1900 */
[----:B------:R-:W1:Y:S02]  /*0700*/  LDG.E R16, desc[UR12][R10.64+-0x8] ;  /* 0xfffff80c0a107981 */ /* 0x000e64000c1e1900 */
[----:B-1----:R-:W-:-:S05]  /*0710*/  FFMA R19, R14, R16, R15 ;  /* 0x000000100e137223 */ /* 0x002fca000000000f */
[----:B------:R1:W-:Y:S04]  /*0720*/  STG.E desc[UR12][R4.64], R19 ;  /* 0x0000001304007986 */ /* 0x0003e8000c10190c */
[----:B------:R-:W0:Y:S04]  /*0730*/  LDG.E R14, desc[UR12][R8.64+0xea60] ;  /* 0x00ea600c080e7981 */ /* 0x000e28000c1e1900 */
[----:B------:R-:W0:Y:S02]  /*0740*/  LDG.E R16, desc[UR12][R10.64+-0x4] ;  /* 0xfffffc0c0a107981 */ /* 0x000e24000c1e1900 */
[----:B0-----:R-:W-:-:S05]  /*0750*/  FFMA R17, R14, R16, R19 ;  /* 0x000000100e117223 */ /* 0x001fca0000000013 */
        /* <DEDUP_REMOVED lines=13> */
[----:B------:R-:W3:Y:S04]  /*0830*/  LDG.E R16, desc[UR12][R10.64+0xc] ;  /* 0x00000c0c0a107981 */ /* 0x000ee8000c1e1900 */
[----:B------:R-:W3:Y:S01]  /*0840*/  LDG.E R14, desc[UR12][R8.64+0x128e0] ;  /* 0x0128e00c080e7981 */ /* 0x000ee2000c1e1900 */
[----:B--2---:R-:W-:Y:S01]  /*0850*/  IADD3 R15, PT, PT, R13, 0x18, RZ ;  /* 0x000000180d0f7810 */ /* 0x004fe20007ffe0ff */
[----:B---3--:R-:W-:-:S04]  /*0860*/  FFMA R21, R14, R16, R17 ;  /* 0x000000100e157223 */ /* 0x008fc80000000011 */
[----:B------:R-:W-:Y:S01]  /*0870*/  IMAD.WIDE R14, R15, 0x4, R2 ;  /* 0x000000040f0e7825 */ /* 0x000fe200078e0202 */
[----:B------:R-:W-:Y:S04]  /*0880*/  STG.E desc[UR12][R4.64], R21 ;  /* 0x0000001504007986 */ /* 0x000fe8000c10190c */
        /* <DEDUP_REMOVED lines=63> */
[----:B------:R0:W2:Y:S01]  /*0c80*/  LDG.E R14, desc[UR12][R8.64+0x222e0] ;  /* 0x0222e00c080e7981 */ /* 0x0000a2000c1e1900 */
[----:B------:R-:W-:Y:S02]  /*0c90*/  IADD3 R12, PT, PT, R12, 0x28, RZ ;  /* 0x000000280c0c7810 */ /* 0x000fe40007ffe0ff */
[----:B------:R-:W-:-:S02]  /*0ca0*/  IADD3 R13, PT, PT, R13, 0x28, RZ ;  /* 0x000000280d0d7810 */ /* 0x000fc40007ffe0ff */
[----:B------:R-:W-:Y:S02]  /*0cb0*/  ISETP.NE.AND P0, PT, R12, 0x3e8, PT ;  /* 0x000003e80c00780c */ /* 0x000fe40003f05270 */
[----:B0-----:R-:W-:-:S04]  /*0cc0*/  IADD3 R8, P1, PT, R8, 0x27100, RZ ;  /* 0x0002710008087810 */ /* 0x001fc80007f3e0ff */
[----:B------:R-:W-:Y:S01]  /*0cd0*/  IADD3.X R9, PT, PT, RZ, R9, RZ, P1, !PT ;  /* 0x00000009ff097210 */ /* 0x000fe20000ffe4ff */
[----:B--2---:R-:W-:-:S05]  /*0ce0*/  FFMA R15, R14, R16, R17 ;  /* 0x000000100e0f7223 */ /* 0x004fca0000000011 */
[----:B------:R1:W-:Y:S01]  /*0cf0*/  STG.E desc[UR12][R4.64], R15 ;  /* 0x0000000f04007986 */ /* 0x0003e2000c10190c */
[----:B------:R-:W-:Y:S05]  /*0d00*/  @P0 BRA `(.L_x_0) ;  /* 0xfffffff400440947 */ /* 0x000fea000383ffff */
[----:B------:R-:W-:Y:S05]  /*0d10*/  @P3 BRA `(.L_x_1) ;  /* 0xfffffff400143947 */ /* 0x000fea000383ffff */
[----:B------:R-:W-:Y:S05]  /*0d20*/  @!P2 BRA `(.L_x_2) ;  /* 0xfffffff000fca947 */ /* 0x000fea000383ffff */
[----:B------:R-:W-:Y:S05]  /*0d30*/  EXIT ;  /* 0x000000000000794d */ /* 0x000fea0003800000 */
.L_x_3:
[----:B------:R-:W-:-:S00]  /*0d40*/  BRA `(.L_x_3) ;  /* 0xfffffffc00fc7947 */ /* 0x000fc0000383ffff */
[----:B------:R-:W-:-:S00]  /*0d50*/  NOP ;  /* 0x0000000000007918 */ /* 0x000fc00000000000 */
        /* <DEDUP_REMOVED lines=10> */
.L_x_4:


//--------------------- .nv.shared.reserved.0     --------------------------
	.section	.nv.shared.reserved.0,"aw",@nobits
	.weak		__nv_reservedSMEM_offset_0_alias
	.size		__nv_reservedSMEM_offset_0_alias, 0, 64
	.other		__nv_reservedSMEM_offset_0_alias,@"STO_CUDA_RESERVED_SHARED STV_DEFAULT"
__nv_reservedSMEM_offset_0_alias:
	.zero		0
	.zero		64


//--------------------- .nv.constant0._Z2mmPfS_S_i --------------------------
	.section	.nv.constant0._Z2mmPfS_S_i,"a",@progbits
	.sectionflags	@""
	.align	4
.nv.constant0._Z2mmPfS_S_i:
	.zero		924


//--------------------- SYMBOLS --------------------------

	.type		.nv.reservedSmem.offset0,@object
	.size		.nv.reservedSmem.offset0,0x4
